//
// Generated by NVIDIA NVVM Compiler
//
// Compiler Build ID: CL-36424714
// Cuda compilation tools, release 13.0, V13.0.88
// Based on NVVM 20.0.0
//

.version 9.0
.target sm_100
.address_size 64

	// .globl	_Z15thread_functionv
.extern .func  (.param .b32 func_retval0) vprintf
(
	.param .b64 vprintf_param_0,
	.param .b64 vprintf_param_1
)
;
.global .align 1 .b8 $str[22] = {116, 104, 114, 101, 97, 100, 32, 37, 50, 100, 58, 32, 40, 37, 100, 44, 32, 37, 100, 41, 10};

.visible .entry _Z15thread_functionv()
{
	.local .align 8 .b8 	__local_depot0[16];
	.reg .b64 	%SP;
	.reg .b64 	%SPL;
	.reg .b32 	%r<7>;
	.reg .b64 	%rd<5>;

	mov.u64 	%SPL, __local_depot0;
	cvta.local.u64 	%SP, %SPL;
	add.u64 	%rd1, %SP, 0;
	add.u64 	%rd2, %SPL, 0;
	mov.u32 	%r1, %tid.x;
	mov.u32 	%r2, %tid.y;
	mov.u32 	%r3, %ntid.x;
	mad.lo.s32 	%r4, %r2, %r3, %r1;
	st.local.v2.u32 	[%rd2], {%r4, %r1};
	st.local.u32 	[%rd2+8], %r2;
	mov.u64 	%rd3, $str;
	cvta.global.u64 	%rd4, %rd3;
	{ // callseq 0, 0
	.param .b64 param0;
	st.param.b64 	[param0], %rd4;
	.param .b64 param1;
	st.param.b64 	[param1], %rd1;
	.param .b32 retval0;
	call.uni (retval0), 
	vprintf, 
	(
	param0, 
	param1
	);
	ld.param.b32 	%r5, [retval0];
	} // callseq 0
	ret;

}


// ===== COMPILED SASS (sm_100) =====

	.target	sm_100

	.elftype	@"ET_EXEC"


//--------------------- .note.nv.tkinfo           --------------------------
	.section	.note.nv.tkinfo,"",@"SHT_NOTE"
	.sectionflags	@"SHF_NOTE_NV_TKINFO"
	.tkinfo
        /*0018*/ 	.word	0x00000002
        /*0030*/ 	.string	""
        /*0030*/ 	.string	"ptxas"
        /*0030*/ 	.string	"Cuda compilation tools, release 13.0, V13.0.88"
        /*0030*/ 	.string	"Build cuda_13.0.r13.0/compiler.36424714_0"
        /*0030*/ 	.string	"-arch sm_100 -m 64 "



//--------------------- .note.nv.cuinfo           --------------------------
	.section	.note.nv.cuinfo,"",@"SHT_NOTE"
	.sectionflags	@"SHF_NOTE_NV_CUINFO"
        /*0018*/ 	.short	0x0002
        /*001a*/ 	.short	0x0064
        /*001c*/ 	.short	0x0082
	.zero		2


//--------------------- .nv.info                  --------------------------
	.section	.nv.info,"",@"SHT_CUDA_INFO"
	.align	4


	//----- nvinfo : EIATTR_REGCOUNT
	.align		4
        /*0000*/ 	.byte	0x04, 0x2f
        /*0002*/ 	.short	(.L_2 - .L_1)
	.align		4
.L_1:
        /*0004*/ 	.word	index@(_Z15thread_functionv)
        /*0008*/ 	.word	0x00000018


	//----- nvinfo : EIATTR_FRAME_SIZE
	.align		4
.L_2:
        /*000c*/ 	.byte	0x04, 0x11
        /*000e*/ 	.short	(.L_4 - .L_3)
	.align		4
.L_3:
        /*0010*/ 	.word	index@(_Z15thread_functionv)
        /*0014*/ 	.word	0x00000010


	//----- nvinfo : EIATTR_MIN_STACK_SIZE
	.align		4
.L_4:
        /*0018*/ 	.byte	0x04, 0x12
        /*001a*/ 	.short	(.L_6 - .L_5)
	.align		4
.L_5:
        /*001c*/ 	.word	index@(_Z15thread_functionv)
        /*0020*/ 	.word	0x00000010
.L_6:


//--------------------- .nv.compat                --------------------------
	.section	.nv.compat,"",@"SHT_CUDA_COMPAT_INFO"
	.align	4
        /*0000*/ 	.byte	0x02, 0x09, 0x00, 0x00, 0x02, 0x02, 0x01, 0x00, 0x02, 0x05, 0x05, 0x00, 0x03, 0x07, 0x01, 0x01
        /*0010*/ 	.byte	0x02, 0x03, 0x00, 0x00, 0x02, 0x06, 0x01, 0x00, 0x04, 0x0b, 0x08, 0x00, 0x09, 0x00, 0x00, 0x00
        /*0020*/ 	.byte	0x00, 0x00, 0x00, 0x00


//--------------------- .nv.info._Z15thread_functionv --------------------------
	.section	.nv.info._Z15thread_functionv,"",@"SHT_CUDA_INFO"
	.sectionflags	@""
	.align	4


	//----- nvinfo : EIATTR_CUDA_API_VERSION
	.align		4
        /*0000*/ 	.byte	0x04, 0x37
        /*0002*/ 	.short	(.L_8 - .L_7)
.L_7:
        /*0004*/ 	.word	0x00000082


	//----- nvinfo : EIATTR_SPARSE_MMA_MASK
	.align		4
.L_8:
        /*0008*/ 	.byte	0x03, 0x50
        /*000a*/ 	.short	0x0000


	//----- nvinfo : EIATTR_MAXREG_COUNT
	.align		4
        /*000c*/ 	.byte	0x03, 0x1b
        /*000e*/ 	.short	0x00ff


	//----- nvinfo : EIATTR_EXTERNS
	.align		4
        /*0010*/ 	.byte	0x04, 0x0f
        /*0012*/ 	.short	(.L_10 - .L_9)


	//   ....[0]....
	.align		4
.L_9:
        /*0014*/ 	.word	index@(vprintf)


	//----- nvinfo : EIATTR_MERCURY_ISA_VERSION
	.align		4
.L_10:
        /*0018*/ 	.byte	0x03, 0x5f
        /*001a*/ 	.short	0x0101


	//----- nvinfo : EIATTR_VRC_CTA_INIT_COUNT
	.align		4
        /*001c*/ 	.byte	0x02, 0x4a
	.zero		1
	.zero		1


	//----- nvinfo : EIATTR_SYSCALL_OFFSETS
	.align		4
        /*0020*/ 	.byte	0x04, 0x46
        /*0022*/ 	.short	(.L_12 - .L_11)


	//   ....[0]....
.L_11:
        /*0024*/ 	.word	0x00000120


	//----- nvinfo : EIATTR_EXIT_INSTR_OFFSETS
	.align		4
.L_12:
        /*0028*/ 	.byte	0x04, 0x1c
        /*002a*/ 	.short	(.L_14 - .L_13)


	//   ....[0]....
.L_13:
        /*002c*/ 	.word	0x00000130


	//----- nvinfo : EIATTR_SW_WAR
	.align		4
.L_14:
        /*0030*/ 	.byte	0x04, 0x36
        /*0032*/ 	.short	(.L_16 - .L_15)
.L_15:
        /*0034*/ 	.word	0x00000008
.L_16:


//--------------------- .nv.callgraph             --------------------------
	.section	.nv.callgraph,"",@"SHT_CUDA_CALLGRAPH"
	.align	4
	.sectionentsize	8
	.align		4
        /*0000*/ 	.word	0x00000000
	.align		4
        /*0004*/ 	.word	0xffffffff
	.align		4
        /*0008*/ 	.word	index@(_Z15thread_functionv)
	.align		4
        /*000c*/ 	.word	index@(vprintf)
	.align		4
        /*0010*/ 	.word	0x00000000
	.align		4
        /*0014*/ 	.word	0xfffffffe
	.align		4
        /*0018*/ 	.word	0x00000000
	.align		4
        /*001c*/ 	.word	0xfffffffd
	.align		4
        /*0020*/ 	.word	0x00000000
	.align		4
        /*0024*/ 	.word	0xfffffffc


//--------------------- .nv.constant4             --------------------------
	.section	.nv.constant4,"a",@progbits
	.align	8
	.align		8
.nv.constant4:
        /*0000*/ 	.dword	vprintf
	.align		8
        /*0008*/ 	.dword	$str


//--------------------- .text._Z15thread_functionv --------------------------
	.section	.text._Z15thread_functionv,"ax",@progbits
	.align	128
        .global         _Z15thread_functionv
        .type           _Z15thread_functionv,@function
        .size           _Z15thread_functionv,(.L_x_2 - _Z15thread_functionv)
        .other          _Z15thread_functionv,@"STO_CUDA_ENTRY STV_DEFAULT"
_Z15thread_functionv:
.text._Z15thread_functionv:
[----:B------:R-:W0:Y:S01]  /*0000*/  LDC R1, c[0x0][0x37c] ;  /* 0x0000df00ff017b82 */ /* 0x000e220000000800 */
[----:B------:R-:W1:Y:S01]  /*0010*/  S2R R10, SR_TID.Y ;  /* 0x00000000000a7919 */ /* 0x000e620000002200 */
[----:B------:R-:W2:Y:S01]  /*0020*/  LDCU UR5, c[0x0][0x2fc] ;  /* 0x00005f80ff0577ac */ /* 0x000ea20008000800 */
[----:B0-----:R-:W-:Y:S01]  /*0030*/  VIADD R1, R1, 0xfffffff0 ;  /* 0xfffffff001017836 */ /* 0x001fe20000000000 */
[----:B------:R-:W-:Y:S01]  /*0040*/  MOV R0, 0x0 ;  /* 0x0000000000007802 */ /* 0x000fe20000000f00 */
[----:B------:R-:W0:Y:S01]  /*0050*/  S2R R3, SR_TID.X ;  /* 0x0000000000037919 */ /* 0x000e220000002100 */
[----:B------:R-:W0:Y:S02]  /*0060*/  LDCU UR6, c[0x0][0x360] ;  /* 0x00006c00ff0677ac */ /* 0x000e240008000800 */
[----:B------:R3:W4:Y:S01]  /*0070*/  LDC.64 R8, c[0x4][R0] ;  /* 0x0100000000087b82 */ /* 0x0007220000000a00 */
[----:B------:R-:W5:Y:S02]  /*0080*/  LDCU UR4, c[0x0][0x2f8] ;  /* 0x00005f00ff0477ac */ /* 0x000f640008000800 */
[----:B-----5:R-:W-:Y:S01]  /*0090*/  IADD3 R6, P0, PT, R1, UR4, RZ ;  /* 0x0000000401067c10 */ /* 0x020fe2000ff1e0ff */
[----:B-1----:R3:W-:Y:S04]  /*00a0*/  STL [R1+0x8], R10 ;  /* 0x0000080a01007387 */ /* 0x0027e80000100800 */
[----:B--2---:R-:W-:-:S02]  /*00b0*/  IMAD.X R7, RZ, RZ, UR5, P0 ;  /* 0x00000005ff077e24 */ /* 0x004fc400080e06ff */
[----:B0-----:R-:W-:Y:S01]  /*00c0*/  IMAD R2, R10, UR6, R3 ;  /* 0x000000060a027c24 */ /* 0x001fe2000f8e0203 */
[----:B------:R-:W0:Y:S04]  /*00d0*/  LDCU.64 UR6, c[0x4][0x8] ;  /* 0x01000100ff0677ac */ /* 0x000e280008000a00 */
[----:B------:R3:W-:Y:S01]  /*00e0*/  STL.64 [R1], R2 ;  /* 0x0000000201007387 */ /* 0x0007e20000100a00 */
[----:B0-----:R-:W-:Y:S01]  /*00f0*/  IMAD.U32 R4, RZ, RZ, UR6 ;  /* 0x00000006ff047e24 */ /* 0x001fe2000f8e00ff */
[----:B---34-:R-:W-:-:S07]  /*0100*/  MOV R5, UR7 ;  /* 0x0000000700057c02 */ /* 0x018fce0008000f00 */
[----:B------:R-:W-:-:S07]  /*0110*/  LEPC R20, `(.L_x_0) ;  /* 0x000000001014794e */ /* 0x000fce0000000000 */
[----:B------:R-:W-:Y:S05]  /*0120*/  CALL.ABS.NOINC R8 ;  /* 0x0000000008007343 */ /* 0x000fea0003c00000 */
.L_x_0:
[----:B------:R-:W-:Y:S05]  /*0130*/  EXIT ;  /* 0x000000000000794d */ /* 0x000fea0003800000 */
.L_x_1:
[----:B------:R-:W-:-:S00]  /*0140*/  BRA `(.L_x_1) ;  /* 0xfffffffc00fc7947 */ /* 0x000fc0000383ffff */
[----:B------:R-:W-:-:S00]  /*0150*/  NOP ;  /* 0x0000000000007918 */ /* 0x000fc00000000000 */
        /* <DEDUP_REMOVED lines=10> */
.L_x_2:


//--------------------- .nv.global.init           --------------------------
	.section	.nv.global.init,"aw",@progbits
.nv.global.init:
	.type		$str,@object
	.size		$str,(.L_0 - $str)
$str:
        /*0000*/ 	.byte	0x74, 0x68, 0x72, 0x65, 0x61, 0x64, 0x20, 0x25, 0x32, 0x64, 0x3a, 0x20, 0x28, 0x25, 0x64, 0x2c
        /*0010*/ 	.byte	0x20, 0x25, 0x64, 0x29, 0x0a, 0x00
.L_0:


//--------------------- .nv.shared.reserved.0     --------------------------
	.section	.nv.shared.reserved.0,"aw",@nobits
	.weak		__nv_reservedSMEM_offset_0_alias
	.size		__nv_reservedSMEM_offset_0_alias, 0, 64
	.other		__nv_reservedSMEM_offset_0_alias,@"STO_CUDA_RESERVED_SHARED STV_DEFAULT"
__nv_reservedSMEM_offset_0_alias:
	.zero		0
	.zero		64


//--------------------- .nv.constant0._Z15thread_functionv --------------------------
	.section	.nv.constant0._Z15thread_functionv,"a",@progbits
	.sectionflags	@""
	.align	4
.nv.constant0._Z15thread_functionv:
	.zero		896


//--------------------- SYMBOLS --------------------------

	.type		.nv.reservedSmem.offset0,@object
	.size		.nv.reservedSmem.offset0,0x4
	.type		vprintf,@function
